	.headerflags	@"EF_CUDA_TEXMODE_UNIFIED EF_CUDA_64BIT_ADDRESS EF_CUDA_ACCELERATORS EF_CUDA_SM90 EF_CUDA_VIRTUAL_SM(EF_CUDA_SM90)"
	.elftype	@"ET_EXEC"


//--------------------- .nv.info                  --------------------------
	.section	.nv.info,"",@"SHT_CUDA_INFO"
	.align	4


	//----- nvinfo : EIATTR_REGCOUNT
	.align		4
        /*0000*/ 	.byte	0x04, 0x2f
        /*0002*/ 	.short	(.L_1 - .L_0)
	.align		4
.L_0:
        /*0004*/ 	.word	index@(triton_poi_fused_cat_34)
        /*0008*/ 	.word	0x00000014


	//----- nvinfo : EIATTR_MIN_STACK_SIZE
	.align		4
.L_1:
        /*000c*/ 	.byte	0x04, 0x12
        /*000e*/ 	.short	(.L_3 - .L_2)
	.align		4
.L_2:
        /*0010*/ 	.word	index@(triton_poi_fused_cat_34)
        /*0014*/ 	.word	0x00000000


	//----- nvinfo : EIATTR_FRAME_SIZE
	.align		4
.L_3:
        /*0018*/ 	.byte	0x04, 0x11
        /*001a*/ 	.short	(.L_5 - .L_4)
	.align		4
.L_4:
        /*001c*/ 	.word	index@(triton_poi_fused_cat_34)
        /*0020*/ 	.word	0x00000000


	//----- nvinfo : EIATTR_MIN_STACK_SIZE
	.align		4
.L_5:
        /*0024*/ 	.byte	0x04, 0x12
        /*0026*/ 	.short	(.L_7 - .L_6)
	.align		4
.L_6:
        /*0028*/ 	.word	index@(triton_poi_fused_cat_34)
        /*002c*/ 	.word	0x00000000
.L_7:


//--------------------- .nv.info.triton_poi_fused_cat_34 --------------------------
	.section	.nv.info.triton_poi_fused_cat_34,"",@"SHT_CUDA_INFO"
	.sectionflags	@""
	.align	4


	//----- nvinfo : EIATTR_CUDA_API_VERSION
	.align		4
        /*0000*/ 	.byte	0x04, 0x37
        /*0002*/ 	.short	(.L_9 - .L_8)
.L_8:
        /*0004*/ 	.word	0x0000007c


	//----- nvinfo : EIATTR_KPARAM_INFO
	.align		4
.L_9:
        /*0008*/ 	.byte	0x04, 0x17
        /*000a*/ 	.short	(.L_11 - .L_10)
.L_10:
        /*000c*/ 	.word	0x00000000
        /*0010*/ 	.short	0x0004
        /*0012*/ 	.short	0x0020
        /*0014*/ 	.byte	0x00, 0xf0, 0x11, 0x00


	//----- nvinfo : EIATTR_KPARAM_INFO
	.align		4
.L_11:
        /*0018*/ 	.byte	0x04, 0x17
        /*001a*/ 	.short	(.L_13 - .L_12)
.L_12:
        /*001c*/ 	.word	0x00000000
        /*0020*/ 	.short	0x0003
        /*0022*/ 	.short	0x0018
        /*0024*/ 	.byte	0x00, 0xf4, 0x21, 0x00


	//----- nvinfo : EIATTR_KPARAM_INFO
	.align		4
.L_13:
        /*0028*/ 	.byte	0x04, 0x17
        /*002a*/ 	.short	(.L_15 - .L_14)
.L_14:
        /*002c*/ 	.word	0x00000000
        /*0030*/ 	.short	0x0002
        /*0032*/ 	.short	0x0010
        /*0034*/ 	.byte	0x00, 0xf4, 0x21, 0x00


	//----- nvinfo : EIATTR_KPARAM_INFO
	.align		4
.L_15:
        /*0038*/ 	.byte	0x04, 0x17
        /*003a*/ 	.short	(.L_17 - .L_16)
.L_16:
        /*003c*/ 	.word	0x00000000
        /*0040*/ 	.short	0x0001
        /*0042*/ 	.short	0x0008
        /*0044*/ 	.byte	0x00, 0xf4, 0x21, 0x00


	//----- nvinfo : EIATTR_KPARAM_INFO
	.align		4
.L_17:
        /*0048*/ 	.byte	0x04, 0x17
        /*004a*/ 	.short	(.L_19 - .L_18)
.L_18:
        /*004c*/ 	.word	0x00000000
        /*0050*/ 	.short	0x0000
        /*0052*/ 	.short	0x0000
        /*0054*/ 	.byte	0x00, 0xf4, 0x21, 0x00


	//----- nvinfo : EIATTR_SPARSE_MMA_MASK
	.align		4
.L_19:
        /*0058*/ 	.byte	0x03, 0x50
        /*005a*/ 	.short	0x0000


	//----- nvinfo : EIATTR_MAXREG_COUNT
	.align		4
        /*005c*/ 	.byte	0x03, 0x1b
        /*005e*/ 	.short	0x00ff


	//----- nvinfo : EIATTR_EXIT_INSTR_OFFSETS
	.align		4
        /*0060*/ 	.byte	0x04, 0x1c
        /*0062*/ 	.short	(.L_21 - .L_20)


	//   ....[0]....
.L_20:
        /*0064*/ 	.word	0x00000350


	//----- nvinfo : EIATTR_REQNTID
	.align		4
.L_21:
        /*0068*/ 	.byte	0x04, 0x10
        /*006a*/ 	.short	(.L_23 - .L_22)
.L_22:
        /*006c*/ 	.word	0x00000100
        /*0070*/ 	.word	0x00000001
        /*0074*/ 	.word	0x00000001


	//----- nvinfo : EIATTR_CBANK_PARAM_SIZE
	.align		4
.L_23:
        /*0078*/ 	.byte	0x03, 0x19
        /*007a*/ 	.short	0x0024


	//----- nvinfo : EIATTR_PARAM_CBANK
	.align		4
        /*007c*/ 	.byte	0x04, 0x0a
        /*007e*/ 	.short	(.L_25 - .L_24)
	.align		4
.L_24:
        /*0080*/ 	.word	index@(.nv.constant0.triton_poi_fused_cat_34)
        /*0084*/ 	.short	0x0210
        /*0086*/ 	.short	0x0024


	//----- nvinfo : EIATTR_SW_WAR
	.align		4
.L_25:
        /*0088*/ 	.byte	0x04, 0x36
        /*008a*/ 	.short	(.L_27 - .L_26)
.L_26:
        /*008c*/ 	.word	0x00000008
.L_27:


//--------------------- .nv.callgraph             --------------------------
	.section	.nv.callgraph,"",@"SHT_CUDA_CALLGRAPH"
	.align	4
	.sectionentsize	8
	.align		4
        /*0000*/ 	.word	0x00000000
	.align		4
        /*0004*/ 	.word	0xffffffff
	.align		4
        /*0008*/ 	.word	0x00000000
	.align		4
        /*000c*/ 	.word	0xfffffffe
	.align		4
        /*0010*/ 	.word	0x00000000
	.align		4
        /*0014*/ 	.word	0xfffffffd
	.align		4
        /*0018*/ 	.word	0x00000000
	.align		4
        /*001c*/ 	.word	0xfffffffc


//--------------------- .text.triton_poi_fused_cat_34 --------------------------
	.section	.text.triton_poi_fused_cat_34,"ax",@progbits
	.align	128
        .global         triton_poi_fused_cat_34
        .type           triton_poi_fused_cat_34,@function
        .size           triton_poi_fused_cat_34,(.L_x_1 - triton_poi_fused_cat_34)
        .other          triton_poi_fused_cat_34,@"STO_CUDA_ENTRY STV_DEFAULT"
triton_poi_fused_cat_34:
.text.triton_poi_fused_cat_34:
[----:B------:R-:W-:Y:S01]  /*0000*/  LDC R1, c[0x0][0x28] ;  /* 0x00000a00ff017b82 */ /* 0x000fe20000000800 */
[----:B------:R-:W1:Y:S07]  /*0010*/  S2R R0, SR_TID.X ;  /* 0x0000000000007919 */ /* 0x000e6e0000002100 */
[----:B------:R-:W2:Y:S01]  /*0020*/  LDC.64 R4, c[0x0][0x210] ;  /* 0x00008400ff047b82 */ /* 0x000ea20000000a00 */
[----:B------:R-:W-:Y:S01]  /*0030*/  ULDC.64 UR6, c[0x0][0x220] ;  /* 0x0000880000067ab9 */ /* 0x000fe20000000a00 */
[----:B------:R-:W-:Y:S01]  /*0040*/  ULDC.64 UR4, c[0x0][0x208] ;  /* 0x0000820000047ab9 */ /* 0x000fe20000000a00 */
[----:B------:R-:W3:Y:S01]  /*0050*/  S2R R3, SR_CTAID.X ;  /* 0x0000000000037919 */ /* 0x000ee20000002500 */
[----:B-1----:R-:W-:-:S05]  /*0060*/  IMAD.SHL.U32 R0, R0, 0x2, RZ ;  /* 0x0000000200007824 */ /* 0x002fca00078e00ff */
[----:B------:R-:W-:-:S05]  /*0070*/  LOP3.LUT R0, R0, 0x1fe, RZ, 0xc0, !PT ;  /* 0x000001fe00007812 */ /* 0x000fca00078ec0ff */
[----:B---3--:R-:W-:Y:S02]  /*0080*/  IMAD R0, R3, 0x200, R0 ;  /* 0x0000020003007824 */ /* 0x008fe400078e0200 */
[----:B------:R-:W1:Y:S03]  /*0090*/  LDC.64 R2, c[0x0][0x218] ;  /* 0x00008600ff027b82 */ /* 0x000e660000000a00 */
[----:B------:R-:W-:-:S04]  /*00a0*/  SHF.R.S32.HI R7, RZ, 0x1f, R0 ;  /* 0x0000001fff077819 */ /* 0x000fc80000011400 */
[CC--:B------:R-:W-:Y:S02]  /*00b0*/  LEA.HI R6, R7.reuse, R0.reuse, RZ, 0x8 ;  /* 0x0000000007067211 */ /* 0x0c0fe400078f40ff */
[----:B------:R-:W-:Y:S02]  /*00c0*/  LEA.HI R10, R7, R0, RZ, 0x11 ;  /* 0x00000000070a7211 */ /* 0x000fe400078f88ff */
[----:B------:R-:W-:Y:S02]  /*00d0*/  SHF.R.S32.HI R8, RZ, 0x8, R6 ;  /* 0x00000008ff087819 */ /* 0x000fe40000011406 */
[----:B------:R-:W-:Y:S02]  /*00e0*/  SHF.R.S32.HI R12, RZ, 0x11, R10 ;  /* 0x00000011ff0c7819 */ /* 0x000fe4000001140a */
[----:B------:R-:W-:Y:S02]  /*00f0*/  LEA.HI R7, R8, R8, RZ, 0x9 ;  /* 0x0000000808077211 */ /* 0x000fe400078f48ff */
[----:B------:R-:W-:Y:S01]  /*0100*/  LOP3.LUT R9, R6, 0xffffff00, RZ, 0xc0, !PT ;  /* 0xffffff0006097812 */ /* 0x000fe200078ec0ff */
[----:B------:R-:W-:Y:S01]  /*0110*/  IMAD.U32 R6, R12, 0x10000, RZ ;  /* 0x000100000c067824 */ /* 0x000fe200078e00ff */
[----:B------:R-:W-:-:S02]  /*0120*/  LOP3.LUT R7, R7, 0xfffffe00, RZ, 0xc0, !PT ;  /* 0xfffffe0007077812 */ /* 0x000fc400078ec0ff */
[----:B------:R-:W-:Y:S01]  /*0130*/  LOP3.LUT R11, R10, 0xfffe0000, RZ, 0xc0, !PT ;  /* 0xfffe00000a0b7812 */ /* 0x000fe200078ec0ff */
[----:B------:R-:W-:Y:S01]  /*0140*/  IMAD.IADD R9, R0, 0x1, -R9 ;  /* 0x0000000100097824 */ /* 0x000fe200078e0a09 */
[----:B------:R-:W-:Y:S01]  /*0150*/  SHF.R.S32.HI R13, RZ, 0x1f, R6 ;  /* 0x0000001fff0d7819 */ /* 0x000fe20000011406 */
[----:B------:R-:W-:Y:S01]  /*0160*/  IMAD.IADD R7, R8, 0x1, -R7 ;  /* 0x0000000108077824 */ /* 0x000fe200078e0a07 */
[----:B------:R-:W-:Y:S02]  /*0170*/  IADD3 R11, R6, R0, -R11 ;  /* 0x00000000060b7210 */ /* 0x000fe40007ffe80b */
[----:B------:R-:W-:Y:S01]  /*0180*/  SHF.R.S32.HI R10, RZ, 0x1f, R9 ;  /* 0x0000001fff0a7819 */ /* 0x000fe20000011409 */
[C---:B------:R-:W-:Y:S01]  /*0190*/  IMAD.SHL.U32 R8, R7.reuse, 0x100, RZ ;  /* 0x0000010007087824 */ /* 0x040fe200078e00ff */
[----:B------:R-:W-:Y:S01]  /*01a0*/  ISETP.GE.AND P1, PT, R7, 0x100, PT ;  /* 0x000001000700780c */ /* 0x000fe20003f26270 */
[----:B--2---:R-:W-:Y:S01]  /*01b0*/  IMAD.WIDE R4, R11, 0x4, R4 ;  /* 0x000000040b047825 */ /* 0x004fe200078e0204 */
[----:B------:R-:W-:-:S02]  /*01c0*/  ISETP.GT.AND P0, PT, R7, 0xff, PT ;  /* 0x000000ff0700780c */ /* 0x000fc40003f04270 */
[----:B------:R-:W-:Y:S01]  /*01d0*/  IADD3 R14, P2, P3, R8, R9, R6 ;  /* 0x00000009080e7210 */ /* 0x000fe20007b5e006 */
[----:B------:R-:W-:Y:S01]  /*01e0*/  IMAD R9, R12, 0x100, R9 ;  /* 0x000001000c097824 */ /* 0x000fe200078e0209 */
[----:B------:R-:W-:-:S03]  /*01f0*/  SHF.R.S32.HI R8, RZ, 0x1f, R8 ;  /* 0x0000001fff087819 */ /* 0x000fc60000011408 */
[----:B-1----:R-:W-:Y:S01]  /*0200*/  IMAD.WIDE R2, R9, 0x4, R2 ;  /* 0x0000000409027825 */ /* 0x002fe200078e0202 */
[----:B------:R-:W-:Y:S02]  /*0210*/  IADD3.X R7, R8, R10, R13, P2, P3 ;  /* 0x0000000a08077210 */ /* 0x000fe400017e640d */
[----:B------:R-:W-:Y:S02]  /*0220*/  CS2R R10, SRZ ;  /* 0x00000000000a7805 */ /* 0x000fe4000001ff00 */
[----:B------:R-:W-:Y:S02]  /*0230*/  CS2R R12, SRZ ;  /* 0x00000000000c7805 */ /* 0x000fe4000001ff00 */
[C---:B------:R-:W-:Y:S01]  /*0240*/  LEA R6, P2, R14.reuse, UR6, 0x2 ;  /* 0x000000060e067c11 */ /* 0x040fe2000f8410ff */
[----:B------:R-:W1:Y:S01]  /*0250*/  LDC.64 R8, c[0x0][0x228] ;  /* 0x00008a00ff087b82 */ /* 0x000e620000000a00 */
[----:B------:R-:W2:Y:S02]  /*0260*/  @!P1 LDG.E.64 R10, desc[UR4][R4.64] ;  /* 0x00000004040a9981 */ /* 0x000ea4000c1e1b00 */
[----:B------:R-:W-:-:S02]  /*0270*/  LEA.HI.X R7, R14, UR7, R7, 0x2, P2 ;  /* 0x000000070e077c11 */ /* 0x000fc400090f1407 */
[----:B------:R-:W-:Y:S01]  /*0280*/  CS2R R14, SRZ ;  /* 0x00000000000e7805 */ /* 0x000fe2000001ff00 */
[----:B------:R1:W3:Y:S05]  /*0290*/  @!P1 LDG.E.EL.64 R12, desc[UR4][R2.64] ;  /* 0x00000004020c9981 */ /* 0x0002ea000c2e1b00 */
[----:B------:R-:W4:Y:S01]  /*02a0*/  @P0 LDG.E.64 R14, desc[UR4][R6.64+-0x40000] ;  /* 0xfc000004060e0981 */ /* 0x000f22000c1e1b00 */
[----:B-1----:R-:W-:Y:S01]  /*02b0*/  IMAD.WIDE R2, R0, 0x4, R8 ;  /* 0x0000000400027825 */ /* 0x002fe200078e0208 */
[----:B--2---:R-:W-:Y:S02]  /*02c0*/  SEL R17, R10, RZ, !P1 ;  /* 0x000000ff0a117207 */ /* 0x004fe40004800000 */
[----:B------:R-:W-:-:S02]  /*02d0*/  SEL R10, R11, RZ, !P1 ;  /* 0x000000ff0b0a7207 */ /* 0x000fc40004800000 */
[----:B---3--:R-:W-:Y:S02]  /*02e0*/  SEL R12, R12, RZ, !P1 ;  /* 0x000000ff0c0c7207 */ /* 0x008fe40004800000 */
[----:B------:R-:W-:-:S03]  /*02f0*/  SEL R13, R13, RZ, !P1 ;  /* 0x000000ff0d0d7207 */ /* 0x000fc60004800000 */
[----:B------:R-:W-:Y:S01]  /*0300*/  FMUL R12, R17, R12 ;  /* 0x0000000c110c7220 */ /* 0x000fe20000400000 */
[----:B----4-:R-:W-:Y:S01]  /*0310*/  @P1 SEL R12, R14, RZ, P0 ;  /* 0x000000ff0e0c1207 */ /* 0x010fe20000000000 */
[----:B------:R-:W-:Y:S01]  /*0320*/  FMUL R13, R10, R13 ;  /* 0x0000000d0a0d7220 */ /* 0x000fe20000400000 */
[----:B------:R-:W-:-:S05]  /*0330*/  @P1 SEL R13, R15, RZ, P0 ;  /* 0x000000ff0f0d1207 */ /* 0x000fca0000000000 */
[----:B------:R-:W-:Y:S01]  /*0340*/  STG.E.64 desc[UR4][R2.64], R12 ;  /* 0x0000000c02007986 */ /* 0x000fe2000c101b04 */
[----:B------:R-:W-:Y:S05]  /*0350*/  EXIT ;  /* 0x000000000000794d */ /* 0x000fea0003800000 */
.L_x_0:
[----:B------:R-:W-:-:S00]  /*0360*/  BRA `(.L_x_0) ;  /* 0xfffffffc00fc7947 */ /* 0x000fc0000383ffff */
[----:B------:R-:W-:-:S00]  /*0370*/  NOP ;  /* 0x0000000000007918 */ /* 0x000fc00000000000 */
        /* <DEDUP_REMOVED lines=8> */
.L_x_1:


//--------------------- .nv.constant0.triton_poi_fused_cat_34 --------------------------
	.section	.nv.constant0.triton_poi_fused_cat_34,"a",@progbits
	.sectionflags	@""
	.align	4
.nv.constant0.triton_poi_fused_cat_34:
	.zero		564
